//
// Generated by NVIDIA NVVM Compiler
//
// Compiler Build ID: CL-36424714
// Cuda compilation tools, release 13.0, V13.0.88
// Based on NVVM 20.0.0
//

.version 9.0
.target sm_100
.address_size 64

	// .globl	_Z19ant_solution_kernelPfS_Pi
.extern .func  (.param .b32 func_retval0) vprintf
(
	.param .b64 vprintf_param_0,
	.param .b64 vprintf_param_1
)
;
.global .align 1 .b8 $str[27] = {73, 110, 100, 101, 120, 58, 32, 37, 48, 46, 50, 100, 9, 118, 97, 108, 117, 101, 58, 32, 37, 48, 46, 50, 102, 10};

.visible .entry _Z19ant_solution_kernelPfS_Pi(
	.param .u64 .ptr .align 1 _Z19ant_solution_kernelPfS_Pi_param_0,
	.param .u64 .ptr .align 1 _Z19ant_solution_kernelPfS_Pi_param_1,
	.param .u64 .ptr .align 1 _Z19ant_solution_kernelPfS_Pi_param_2
)
{
	.local .align 16 .b8 	__local_depot0[16];
	.reg .b64 	%SP;
	.reg .b64 	%SPL;
	.reg .pred 	%p<2>;
	.reg .b32 	%r<29>;
	.reg .b32 	%f<9>;
	.reg .b64 	%rd<9>;
	.reg .b64 	%fd<9>;

	mov.u64 	%SPL, __local_depot0;
	cvta.local.u64 	%SP, %SPL;
	ld.param.u64 	%rd1, [_Z19ant_solution_kernelPfS_Pi_param_1];
	mov.u32 	%r2, %ctaid.x;
	mov.u32 	%r3, %ntid.x;
	mov.u32 	%r4, %tid.x;
	mad.lo.s32 	%r1, %r2, %r3, %r4;
	setp.gt.s32 	%p1, %r1, 7;
	@%p1 bra 	$L__BB0_2;
	add.u64 	%rd2, %SP, 0;
	add.u64 	%rd3, %SPL, 0;
	cvta.to.global.u64 	%rd4, %rd1;
	shl.b32 	%r5, %r1, 3;
	mul.wide.s32 	%rd5, %r5, 4;
	add.s64 	%rd6, %rd4, %rd5;
	ld.global.f32 	%f1, [%rd6];
	cvt.f64.f32 	%fd1, %f1;
	st.local.u32 	[%rd3], %r5;
	st.local.f64 	[%rd3+8], %fd1;
	mov.u64 	%rd7, $str;
	cvta.global.u64 	%rd8, %rd7;
	{ // callseq 0, 0
	.param .b64 param0;
	st.param.b64 	[param0], %rd8;
	.param .b64 param1;
	st.param.b64 	[param1], %rd2;
	.param .b32 retval0;
	call.uni (retval0), 
	vprintf, 
	(
	param0, 
	param1
	);
	ld.param.b32 	%r6, [retval0];
	} // callseq 0
	or.b32  	%r8, %r5, 1;
	ld.global.f32 	%f2, [%rd6+4];
	cvt.f64.f32 	%fd2, %f2;
	st.local.u32 	[%rd3], %r8;
	st.local.f64 	[%rd3+8], %fd2;
	{ // callseq 1, 0
	.param .b64 param0;
	st.param.b64 	[param0], %rd8;
	.param .b64 param1;
	st.param.b64 	[param1], %rd2;
	.param .b32 retval0;
	call.uni (retval0), 
	vprintf, 
	(
	param0, 
	param1
	);
	ld.param.b32 	%r9, [retval0];
	} // callseq 1
	or.b32  	%r11, %r5, 2;
	ld.global.f32 	%f3, [%rd6+8];
	cvt.f64.f32 	%fd3, %f3;
	st.local.u32 	[%rd3], %r11;
	st.local.f64 	[%rd3+8], %fd3;
	{ // callseq 2, 0
	.param .b64 param0;
	st.param.b64 	[param0], %rd8;
	.param .b64 param1;
	st.param.b64 	[param1], %rd2;
	.param .b32 retval0;
	call.uni (retval0), 
	vprintf, 
	(
	param0, 
	param1
	);
	ld.param.b32 	%r12, [retval0];
	} // callseq 2
	or.b32  	%r14, %r5, 3;
	ld.global.f32 	%f4, [%rd6+12];
	cvt.f64.f32 	%fd4, %f4;
	st.local.u32 	[%rd3], %r14;
	st.local.f64 	[%rd3+8], %fd4;
	{ // callseq 3, 0
	.param .b64 param0;
	st.param.b64 	[param0], %rd8;
	.param .b64 param1;
	st.param.b64 	[param1], %rd2;
	.param .b32 retval0;
	call.uni (retval0), 
	vprintf, 
	(
	param0, 
	param1
	);
	ld.param.b32 	%r15, [retval0];
	} // callseq 3
	or.b32  	%r17, %r5, 4;
	ld.global.f32 	%f5, [%rd6+16];
	cvt.f64.f32 	%fd5, %f5;
	st.local.u32 	[%rd3], %r17;
	st.local.f64 	[%rd3+8], %fd5;
	{ // callseq 4, 0
	.param .b64 param0;
	st.param.b64 	[param0], %rd8;
	.param .b64 param1;
	st.param.b64 	[param1], %rd2;
	.param .b32 retval0;
	call.uni (retval0), 
	vprintf, 
	(
	param0, 
	param1
	);
	ld.param.b32 	%r18, [retval0];
	} // callseq 4
	or.b32  	%r20, %r5, 5;
	ld.global.f32 	%f6, [%rd6+20];
	cvt.f64.f32 	%fd6, %f6;
	st.local.u32 	[%rd3], %r20;
	st.local.f64 	[%rd3+8], %fd6;
	{ // callseq 5, 0
	.param .b64 param0;
	st.param.b64 	[param0], %rd8;
	.param .b64 param1;
	st.param.b64 	[param1], %rd2;
	.param .b32 retval0;
	call.uni (retval0), 
	vprintf, 
	(
	param0, 
	param1
	);
	ld.param.b32 	%r21, [retval0];
	} // callseq 5
	or.b32  	%r23, %r5, 6;
	ld.global.f32 	%f7, [%rd6+24];
	cvt.f64.f32 	%fd7, %f7;
	st.local.u32 	[%rd3], %r23;
	st.local.f64 	[%rd3+8], %fd7;
	{ // callseq 6, 0
	.param .b64 param0;
	st.param.b64 	[param0], %rd8;
	.param .b64 param1;
	st.param.b64 	[param1], %rd2;
	.param .b32 retval0;
	call.uni (retval0), 
	vprintf, 
	(
	param0, 
	param1
	);
	ld.param.b32 	%r24, [retval0];
	} // callseq 6
	or.b32  	%r26, %r5, 7;
	ld.global.f32 	%f8, [%rd6+28];
	cvt.f64.f32 	%fd8, %f8;
	st.local.u32 	[%rd3], %r26;
	st.local.f64 	[%rd3+8], %fd8;
	{ // callseq 7, 0
	.param .b64 param0;
	st.param.b64 	[param0], %rd8;
	.param .b64 param1;
	st.param.b64 	[param1], %rd2;
	.param .b32 retval0;
	call.uni (retval0), 
	vprintf, 
	(
	param0, 
	param1
	);
	ld.param.b32 	%r27, [retval0];
	} // callseq 7
$L__BB0_2:
	ret;

}


// ===== COMPILED SASS (sm_100) =====

	.target	sm_100

	.elftype	@"ET_EXEC"


//--------------------- .note.nv.tkinfo           --------------------------
	.section	.note.nv.tkinfo,"",@"SHT_NOTE"
	.sectionflags	@"SHF_NOTE_NV_TKINFO"
	.tkinfo
        /*0018*/ 	.word	0x00000002
        /*0030*/ 	.string	""
        /*0030*/ 	.string	"ptxas"
        /*0030*/ 	.string	"Cuda compilation tools, release 13.0, V13.0.88"
        /*0030*/ 	.string	"Build cuda_13.0.r13.0/compiler.36424714_0"
        /*0030*/ 	.string	"-arch sm_100 -m 64 "



//--------------------- .note.nv.cuinfo           --------------------------
	.section	.note.nv.cuinfo,"",@"SHT_NOTE"
	.sectionflags	@"SHF_NOTE_NV_CUINFO"
        /*0018*/ 	.short	0x0002
        /*001a*/ 	.short	0x0064
        /*001c*/ 	.short	0x0082
	.zero		2


//--------------------- .nv.info                  --------------------------
	.section	.nv.info,"",@"SHT_CUDA_INFO"
	.align	4


	//----- nvinfo : EIATTR_REGCOUNT
	.align		4
        /*0000*/ 	.byte	0x04, 0x2f
        /*0002*/ 	.short	(.L_2 - .L_1)
	.align		4
.L_1:
        /*0004*/ 	.word	index@(_Z19ant_solution_kernelPfS_Pi)
        /*0008*/ 	.word	0x00000019


	//----- nvinfo : EIATTR_FRAME_SIZE
	.align		4
.L_2:
        /*000c*/ 	.byte	0x04, 0x11
        /*000e*/ 	.short	(.L_4 - .L_3)
	.align		4
.L_3:
        /*0010*/ 	.word	index@(_Z19ant_solution_kernelPfS_Pi)
        /*0014*/ 	.word	0x00000010


	//----- nvinfo : EIATTR_MIN_STACK_SIZE
	.align		4
.L_4:
        /*0018*/ 	.byte	0x04, 0x12
        /*001a*/ 	.short	(.L_6 - .L_5)
	.align		4
.L_5:
        /*001c*/ 	.word	index@(_Z19ant_solution_kernelPfS_Pi)
        /*0020*/ 	.word	0x00000010
.L_6:


//--------------------- .nv.compat                --------------------------
	.section	.nv.compat,"",@"SHT_CUDA_COMPAT_INFO"
	.align	4
        /*0000*/ 	.byte	0x02, 0x09, 0x00, 0x00, 0x02, 0x02, 0x01, 0x00, 0x02, 0x05, 0x05, 0x00, 0x03, 0x07, 0x01, 0x01
        /*0010*/ 	.byte	0x02, 0x03, 0x00, 0x00, 0x02, 0x06, 0x01, 0x00, 0x04, 0x0b, 0x08, 0x00, 0x09, 0x00, 0x00, 0x00
        /*0020*/ 	.byte	0x00, 0x00, 0x00, 0x00


//--------------------- .nv.info._Z19ant_solution_kernelPfS_Pi --------------------------
	.section	.nv.info._Z19ant_solution_kernelPfS_Pi,"",@"SHT_CUDA_INFO"
	.sectionflags	@""
	.align	4


	//----- nvinfo : EIATTR_CUDA_API_VERSION
	.align		4
        /*0000*/ 	.byte	0x04, 0x37
        /*0002*/ 	.short	(.L_8 - .L_7)
.L_7:
        /*0004*/ 	.word	0x00000082


	//----- nvinfo : EIATTR_KPARAM_INFO
	.align		4
.L_8:
        /*0008*/ 	.byte	0x04, 0x17
        /*000a*/ 	.short	(.L_10 - .L_9)
.L_9:
        /*000c*/ 	.word	0x00000000
        /*0010*/ 	.short	0x0002
        /*0012*/ 	.short	0x0010
        /*0014*/ 	.byte	0x00, 0xf5, 0x21, 0x00


	//----- nvinfo : EIATTR_KPARAM_INFO
	.align		4
.L_10:
        /*0018*/ 	.byte	0x04, 0x17
        /*001a*/ 	.short	(.L_12 - .L_11)
.L_11:
        /*001c*/ 	.word	0x00000000
        /*0020*/ 	.short	0x0001
        /*0022*/ 	.short	0x0008
        /*0024*/ 	.byte	0x00, 0xf5, 0x21, 0x00


	//----- nvinfo : EIATTR_KPARAM_INFO
	.align		4
.L_12:
        /*0028*/ 	.byte	0x04, 0x17
        /*002a*/ 	.short	(.L_14 - .L_13)
.L_13:
        /*002c*/ 	.word	0x00000000
        /*0030*/ 	.short	0x0000
        /*0032*/ 	.short	0x0000
        /*0034*/ 	.byte	0x00, 0xf5, 0x21, 0x00


	//----- nvinfo : EIATTR_SPARSE_MMA_MASK
	.align		4
.L_14:
        /*0038*/ 	.byte	0x03, 0x50
        /*003a*/ 	.short	0x0000


	//----- nvinfo : EIATTR_MAXREG_COUNT
	.align		4
        /*003c*/ 	.byte	0x03, 0x1b
        /*003e*/ 	.short	0x00ff


	//----- nvinfo : EIATTR_EXTERNS
	.align		4
        /*0040*/ 	.byte	0x04, 0x0f
        /*0042*/ 	.short	(.L_16 - .L_15)


	//   ....[0]....
	.align		4
.L_15:
        /*0044*/ 	.word	index@(vprintf)


	//----- nvinfo : EIATTR_MERCURY_ISA_VERSION
	.align		4
.L_16:
        /*0048*/ 	.byte	0x03, 0x5f
        /*004a*/ 	.short	0x0101


	//----- nvinfo : EIATTR_VRC_CTA_INIT_COUNT
	.align		4
        /*004c*/ 	.byte	0x02, 0x4a
	.zero		1
	.zero		1


	//----- nvinfo : EIATTR_SYSCALL_OFFSETS
	.align		4
        /*0050*/ 	.byte	0x04, 0x46
        /*0052*/ 	.short	(.L_18 - .L_17)


	//   ....[0]....
.L_17:
        /*0054*/ 	.word	0x000001c0


	//   ....[1]....
        /*0058*/ 	.word	0x00000290


	//   ....[2]....
        /*005c*/ 	.word	0x00000360


	//   ....[3]....
        /*0060*/ 	.word	0x00000430


	//   ....[4]....
        /*0064*/ 	.word	0x00000500


	//   ....[5]....
        /*0068*/ 	.word	0x000005d0


	//   ....[6]....
        /*006c*/ 	.word	0x000006a0


	//   ....[7]....
        /*0070*/ 	.word	0x00000770


	//----- nvinfo : EIATTR_EXIT_INSTR_OFFSETS
	.align		4
.L_18:
        /*0074*/ 	.byte	0x04, 0x1c
        /*0076*/ 	.short	(.L_20 - .L_19)


	//   ....[0]....
.L_19:
        /*0078*/ 	.word	0x000000b0


	//   ....[1]....
        /*007c*/ 	.word	0x00000780


	//----- nvinfo : EIATTR_CRS_STACK_SIZE
	.align		4
.L_20:
        /*0080*/ 	.byte	0x04, 0x1e
        /*0082*/ 	.short	(.L_22 - .L_21)
.L_21:
        /*0084*/ 	.word	0x00000000


	//----- nvinfo : EIATTR_CBANK_PARAM_SIZE
	.align		4
.L_22:
        /*0088*/ 	.byte	0x03, 0x19
        /*008a*/ 	.short	0x0018


	//----- nvinfo : EIATTR_PARAM_CBANK
	.align		4
        /*008c*/ 	.byte	0x04, 0x0a
        /*008e*/ 	.short	(.L_24 - .L_23)
	.align		4
.L_23:
        /*0090*/ 	.word	index@(.nv.constant0._Z19ant_solution_kernelPfS_Pi)
        /*0094*/ 	.short	0x0380
        /*0096*/ 	.short	0x0018


	//----- nvinfo : EIATTR_SW_WAR
	.align		4
.L_24:
        /*0098*/ 	.byte	0x04, 0x36
        /*009a*/ 	.short	(.L_26 - .L_25)
.L_25:
        /*009c*/ 	.word	0x00000008
.L_26:


//--------------------- .nv.callgraph             --------------------------
	.section	.nv.callgraph,"",@"SHT_CUDA_CALLGRAPH"
	.align	4
	.sectionentsize	8
	.align		4
        /*0000*/ 	.word	0x00000000
	.align		4
        /*0004*/ 	.word	0xffffffff
	.align		4
        /*0008*/ 	.word	index@(_Z19ant_solution_kernelPfS_Pi)
	.align		4
        /*000c*/ 	.word	index@(vprintf)
	.align		4
        /*0010*/ 	.word	0x00000000
	.align		4
        /*0014*/ 	.word	0xfffffffe
	.align		4
        /*0018*/ 	.word	0x00000000
	.align		4
        /*001c*/ 	.word	0xfffffffd
	.align		4
        /*0020*/ 	.word	0x00000000
	.align		4
        /*0024*/ 	.word	0xfffffffc


//--------------------- .nv.constant4             --------------------------
	.section	.nv.constant4,"a",@progbits
	.align	8
	.align		8
.nv.constant4:
        /*0000*/ 	.dword	vprintf
	.align		8
        /*0008*/ 	.dword	$str


//--------------------- .text._Z19ant_solution_kernelPfS_Pi --------------------------
	.section	.text._Z19ant_solution_kernelPfS_Pi,"ax",@progbits
	.align	128
        .global         _Z19ant_solution_kernelPfS_Pi
        .type           _Z19ant_solution_kernelPfS_Pi,@function
        .size           _Z19ant_solution_kernelPfS_Pi,(.L_x_9 - _Z19ant_solution_kernelPfS_Pi)
        .other          _Z19ant_solution_kernelPfS_Pi,@"STO_CUDA_ENTRY STV_DEFAULT"
_Z19ant_solution_kernelPfS_Pi:
.text._Z19ant_solution_kernelPfS_Pi:
[----:B------:R-:W0:Y:S01]  /*0000*/  LDC R1, c[0x0][0x37c] ;  /* 0x0000df00ff017b82 */ /* 0x000e220000000800 */
[----:B------:R-:W1:Y:S01]  /*0010*/  S2R R3, SR_TID.X ;  /* 0x0000000000037919 */ /* 0x000e620000002100 */
[----:B------:R-:W2:Y:S06]  /*0020*/  LDCU UR5, c[0x0][0x2fc] ;  /* 0x00005f80ff0577ac */ /* 0x000eac0008000800 */
[----:B------:R-:W1:Y:S01]  /*0030*/  S2UR UR6, SR_CTAID.X ;  /* 0x00000000000679c3 */ /* 0x000e620000002500 */
[----:B0-----:R-:W-:Y:S01]  /*0040*/  VIADD R1, R1, 0xfffffff0 ;  /* 0xfffffff001017836 */ /* 0x001fe20000000000 */
[----:B------:R-:W0:Y:S06]  /*0050*/  LDCU UR4, c[0x0][0x2f8] ;  /* 0x00005f00ff0477ac */ /* 0x000e2c0008000800 */
[----:B------:R-:W1:Y:S01]  /*0060*/  LDC R22, c[0x0][0x360] ;  /* 0x0000d800ff167b82 */ /* 0x000e620000000800 */
[----:B0-----:R-:W-:-:S05]  /*0070*/  IADD3 R2, P1, PT, R1, UR4, RZ ;  /* 0x0000000401027c10 */ /* 0x001fca000ff3e0ff */
[----:B--2---:R-:W-:Y:S02]  /*0080*/  IMAD.X R18, RZ, RZ, UR5, P1 ;  /* 0x00000005ff127e24 */ /* 0x004fe400088e06ff */
[----:B-1----:R-:W-:-:S05]  /*0090*/  IMAD R22, R22, UR6, R3 ;  /* 0x0000000616167c24 */ /* 0x002fca000f8e0203 */
[----:B------:R-:W-:-:S13]  /*00a0*/  ISETP.GT.AND P0, PT, R22, 0x7, PT ;  /* 0x000000071600780c */ /* 0x000fda0003f04270 */
[----:B------:R-:W-:Y:S05]  /*00b0*/  @P0 EXIT ;  /* 0x000000000000094d */ /* 0x000fea0003800000 */
[----:B------:R-:W0:Y:S01]  /*00c0*/  LDC.64 R16, c[0x0][0x388] ;  /* 0x0000e200ff107b82 */ /* 0x000e220000000a00 */
[----:B------:R-:W1:Y:S01]  /*00d0*/  LDCU.64 UR36, c[0x0][0x358] ;  /* 0x00006b00ff2477ac */ /* 0x000e620008000a00 */
[----:B------:R-:W-:Y:S02]  /*00e0*/  SHF.L.U32 R22, R22, 0x3, RZ ;  /* 0x0000000316167819 */ /* 0x000fe400000006ff */
[----:B------:R-:W-:Y:S01]  /*00f0*/  MOV R19, 0x0 ;  /* 0x0000000000137802 */ /* 0x000fe20000000f00 */
[----:B------:R-:W2:Y:S02]  /*0100*/  LDCU.64 UR4, c[0x4][0x8] ;  /* 0x01000100ff0477ac */ /* 0x000ea40008000a00 */
[----:B0-----:R-:W-:-:S05]  /*0110*/  IMAD.WIDE R16, R22, 0x4, R16 ;  /* 0x0000000416107825 */ /* 0x001fca00078e0210 */
[----:B-1----:R-:W3:Y:S01]  /*0120*/  LDG.E R0, desc[UR36][R16.64] ;  /* 0x0000002410007981 */ /* 0x002ee2000c1e1900 */
[----:B------:R0:W1:Y:S01]  /*0130*/  LDC.64 R10, c[0x4][R19] ;  /* 0x01000000130a7b82 */ /* 0x0000620000000a00 */
[----:B--2---:R-:W-:Y:S01]  /*0140*/  IMAD.U32 R4, RZ, RZ, UR4 ;  /* 0x00000004ff047e24 */ /* 0x004fe2000f8e00ff */
[----:B------:R-:W-:Y:S01]  /*0150*/  MOV R6, R2 ;  /* 0x0000000200067202 */ /* 0x000fe20000000f00 */
[----:B------:R0:W-:Y:S01]  /*0160*/  STL [R1], R22 ;  /* 0x0000001601007387 */ /* 0x0001e20000100800 */
[----:B------:R-:W-:Y:S02]  /*0170*/  IMAD.U32 R5, RZ, RZ, UR5 ;  /* 0x00000005ff057e24 */ /* 0x000fe4000f8e00ff */
[----:B------:R-:W-:Y:S01]  /*0180*/  IMAD.MOV.U32 R7, RZ, RZ, R18 ;  /* 0x000000ffff077224 */ /* 0x000fe200078e0012 */
[----:B---3--:R-:W2:Y:S02]  /*0190*/  F2F.F64.F32 R8, R0 ;  /* 0x0000000000087310 */ /* 0x008ea40000201800 */
[----:B-12---:R0:W-:Y:S04]  /*01a0*/  STL.64 [R1+0x8], R8 ;  /* 0x0000080801007387 */ /* 0x0061e80000100a00 */
[----:B------:R-:W-:-:S07]  /*01b0*/  LEPC R20, `(.L_x_0) ;  /* 0x000000001014794e */ /* 0x000fce0000000000 */
[----:B0-----:R-:W-:Y:S05]  /*01c0*/  CALL.ABS.NOINC R10 ;  /* 0x000000000a007343 */ /* 0x001fea0003c00000 */
.L_x_0:
[----:B------:R-:W2:Y:S01]  /*01d0*/  LDG.E R3, desc[UR36][R16.64+0x4] ;  /* 0x0000042410037981 */ /* 0x000ea2000c1e1900 */
[----:B------:R-:W-:Y:S01]  /*01e0*/  VIADD R0, R22, 0x1 ;  /* 0x0000000116007836 */ /* 0x000fe20000000000 */
[----:B------:R0:W1:Y:S01]  /*01f0*/  LDC.64 R10, c[0x4][R19] ;  /* 0x01000000130a7b82 */ /* 0x0000620000000a00 */
[----:B------:R-:W3:Y:S01]  /*0200*/  LDCU.64 UR4, c[0x4][0x8] ;  /* 0x01000100ff0477ac */ /* 0x000ee20008000a00 */
[----:B------:R-:W-:Y:S01]  /*0210*/  IMAD.MOV.U32 R6, RZ, RZ, R2 ;  /* 0x000000ffff067224 */ /* 0x000fe200078e0002 */
[----:B------:R-:W-:Y:S01]  /*0220*/  MOV R7, R18 ;  /* 0x0000001200077202 */ /* 0x000fe20000000f00 */
[----:B------:R0:W-:Y:S01]  /*0230*/  STL [R1], R0 ;  /* 0x0000000001007387 */ /* 0x0001e20000100800 */
[----:B---3--:R-:W-:Y:S01]  /*0240*/  MOV R4, UR4 ;  /* 0x0000000400047c02 */ /* 0x008fe20008000f00 */
[----:B------:R-:W-:Y:S01]  /*0250*/  IMAD.U32 R5, RZ, RZ, UR5 ;  /* 0x00000005ff057e24 */ /* 0x000fe2000f8e00ff */
[----:B--2---:R-:W2:Y:S02]  /*0260*/  F2F.F64.F32 R8, R3 ;  /* 0x0000000300087310 */ /* 0x004ea40000201800 */
[----:B-12---:R0:W-:Y:S04]  /*0270*/  STL.64 [R1+0x8], R8 ;  /* 0x0000080801007387 */ /* 0x0061e80000100a00 */
[----:B------:R-:W-:-:S07]  /*0280*/  LEPC R20, `(.L_x_1) ;  /* 0x000000001014794e */ /* 0x000fce0000000000 */
[----:B0-----:R-:W-:Y:S05]  /*0290*/  CALL.ABS.NOINC R10 ;  /* 0x000000000a007343 */ /* 0x001fea0003c00000 */
.L_x_1:
[----:B------:R-:W2:Y:S01]  /*02a0*/  LDG.E R3, desc[UR36][R16.64+0x8] ;  /* 0x0000082410037981 */ /* 0x000ea2000c1e1900 */
[----:B------:R-:W-:Y:S01]  /*02b0*/  VIADD R0, R22, 0x2 ;  /* 0x0000000216007836 */ /* 0x000fe20000000000 */
[----:B------:R0:W1:Y:S01]  /*02c0*/  LDC.64 R10, c[0x4][R19] ;  /* 0x01000000130a7b82 */ /* 0x0000620000000a00 */
[----:B------:R-:W3:Y:S01]  /*02d0*/  LDCU.64 UR4, c[0x4][0x8] ;  /* 0x01000100ff0477ac */ /* 0x000ee20008000a00 */
[----:B------:R-:W-:Y:S02]  /*02e0*/  IMAD.MOV.U32 R6, RZ, RZ, R2 ;  /* 0x000000ffff067224 */ /* 0x000fe400078e0002 */
[----:B------:R0:W-:Y:S01]  /*02f0*/  STL [R1], R0 ;  /* 0x0000000001007387 */ /* 0x0001e20000100800 */
[----:B------:R-:W-:Y:S02]  /*0300*/  IMAD.MOV.U32 R7, RZ, RZ, R18 ;  /* 0x000000ffff077224 */ /* 0x000fe400078e0012 */
[----:B---3--:R-:W-:Y:S01]  /*0310*/  IMAD.U32 R4, RZ, RZ, UR4 ;  /* 0x00000004ff047e24 */ /* 0x008fe2000f8e00ff */
[----:B------:R-:W-:Y:S01]  /*0320*/  MOV R5, UR5 ;  /* 0x0000000500057c02 */ /* 0x000fe20008000f00 */
[----:B--2---:R-:W2:Y:S02]  /*0330*/  F2F.F64.F32 R8, R3 ;  /* 0x0000000300087310 */ /* 0x004ea40000201800 */
[----:B-12---:R0:W-:Y:S04]  /*0340*/  STL.64 [R1+0x8], R8 ;  /* 0x0000080801007387 */ /* 0x0061e80000100a00 */
[----:B------:R-:W-:-:S07]  /*0350*/  LEPC R20, `(.L_x_2) ;  /* 0x000000001014794e */ /* 0x000fce0000000000 */
[----:B0-----:R-:W-:Y:S05]  /*0360*/  CALL.ABS.NOINC R10 ;  /* 0x000000000a007343 */ /* 0x001fea0003c00000 */
.L_x_2:
[----:B------:R-:W2:Y:S01]  /*0370*/  LDG.E R3, desc[UR36][R16.64+0xc] ;  /* 0x00000c2410037981 */ /* 0x000ea2000c1e1900 */
[----:B------:R-:W-:Y:S01]  /*0380*/  IADD3 R0, PT, PT, R22, 0x3, RZ ;  /* 0x0000000316007810 */ /* 0x000fe20007ffe0ff */
[----:B------:R0:W1:Y:S01]  /*0390*/  LDC.64 R10, c[0x4][R19] ;  /* 0x01000000130a7b82 */ /* 0x0000620000000a00 */
[----:B------:R-:W3:Y:S01]  /*03a0*/  LDCU.64 UR4, c[0x4][0x8] ;  /* 0x01000100ff0477ac */ /* 0x000ee20008000a00 */
[----:B------:R-:W-:Y:S01]  /*03b0*/  IMAD.MOV.U32 R6, RZ, RZ, R2 ;  /* 0x000000ffff067224 */ /* 0x000fe200078e0002 */
[----:B------:R-:W-:Y:S01]  /*03c0*/  MOV R7, R18 ;  /* 0x0000001200077202 */ /* 0x000fe20000000f00 */
[----:B------:R0:W-:Y:S01]  /*03d0*/  STL [R1], R0 ;  /* 0x0000000001007387 */ /* 0x0001e20000100800 */
[----:B---3--:R-:W-:Y:S01]  /*03e0*/  IMAD.U32 R4, RZ, RZ, UR4 ;  /* 0x00000004ff047e24 */ /* 0x008fe2000f8e00ff */
[----:B------:R-:W-:Y:S01]  /*03f0*/  MOV R5, UR5 ;  /* 0x0000000500057c02 */ /* 0x000fe20008000f00 */
[----:B--2---:R-:W2:Y:S02]  /*0400*/  F2F.F64.F32 R8, R3 ;  /* 0x0000000300087310 */ /* 0x004ea40000201800 */
[----:B-12---:R0:W-:Y:S04]  /*0410*/  STL.64 [R1+0x8], R8 ;  /* 0x0000080801007387 */ /* 0x0061e80000100a00 */
[----:B------:R-:W-:-:S07]  /*0420*/  LEPC R20, `(.L_x_3) ;  /* 0x000000001014794e */ /* 0x000fce0000000000 */
[----:B0-----:R-:W-:Y:S05]  /*0430*/  CALL.ABS.NOINC R10 ;  /* 0x000000000a007343 */ /* 0x001fea0003c00000 */
.L_x_3:
[----:B------:R-:W2:Y:S01]  /*0440*/  LDG.E R3, desc[UR36][R16.64+0x10] ;  /* 0x0000102410037981 */ /* 0x000ea2000c1e1900 */
[----:B------:R-:W-:Y:S01]  /*0450*/  VIADD R0, R22, 0x4 ;  /* 0x0000000416007836 */ /* 0x000fe20000000000 */
[----:B------:R0:W1:Y:S01]  /*0460*/  LDC.64 R10, c[0x4][R19] ;  /* 0x01000000130a7b82 */ /* 0x0000620000000a00 */
[----:B------:R-:W3:Y:S01]  /*0470*/  LDCU.64 UR4, c[0x4][0x8] ;  /* 0x01000100ff0477ac */ /* 0x000ee20008000a00 */
[----:B------:R-:W-:Y:S01]  /*0480*/  MOV R6, R2 ;  /* 0x0000000200067202 */ /* 0x000fe20000000f00 */
[----:B------:R-:W-:Y:S01]  /*0490*/  IMAD.MOV.U32 R7, RZ, RZ, R18 ;  /* 0x000000ffff077224 */ /* 0x000fe200078e0012 */
[----:B------:R0:W-:Y:S01]  /*04a0*/  STL [R1], R0 ;  /* 0x0000000001007387 */ /* 0x0001e20000100800 */
[----:B---3--:R-:W-:Y:S01]  /*04b0*/  MOV R4, UR4 ;  /* 0x0000000400047c02 */ /* 0x008fe20008000f00 */
[----:B------:R-:W-:Y:S01]  /*04c0*/  IMAD.U32 R5, RZ, RZ, UR5 ;  /* 0x00000005ff057e24 */ /* 0x000fe2000f8e00ff */
[----:B--2---:R-:W2:Y:S02]  /*04d0*/  F2F.F64.F32 R8, R3 ;  /* 0x0000000300087310 */ /* 0x004ea40000201800 */
[----:B-12---:R0:W-:Y:S04]  /*04e0*/  STL.64 [R1+0x8], R8 ;  /* 0x0000080801007387 */ /* 0x0061e80000100a00 */
[----:B------:R-:W-:-:S07]  /*04f0*/  LEPC R20, `(.L_x_4) ;  /* 0x000000001014794e */ /* 0x000fce0000000000 */
[----:B0-----:R-:W-:Y:S05]  /*0500*/  CALL.ABS.NOINC R10 ;  /* 0x000000000a007343 */ /* 0x001fea0003c00000 */
.L_x_4:
        /* <DEDUP_REMOVED lines=13> */
.L_x_5:
        /* <DEDUP_REMOVED lines=13> */
.L_x_6:
        /* <DEDUP_REMOVED lines=13> */
.L_x_7:
[----:B------:R-:W-:Y:S05]  /*0780*/  EXIT ;  /* 0x000000000000794d */ /* 0x000fea0003800000 */
.L_x_8:
[----:B------:R-:W-:-:S00]  /*0790*/  BRA `(.L_x_8) ;  /* 0xfffffffc00fc7947 */ /* 0x000fc0000383ffff */
[----:B------:R-:W-:-:S00]  /*07a0*/  NOP ;  /* 0x0000000000007918 */ /* 0x000fc00000000000 */
        /* <DEDUP_REMOVED lines=13> */
.L_x_9:


//--------------------- .nv.global.init           --------------------------
	.section	.nv.global.init,"aw",@progbits
.nv.global.init:
	.type		$str,@object
	.size		$str,(.L_0 - $str)
$str:
        /*0000*/ 	.byte	0x49, 0x6e, 0x64, 0x65, 0x78, 0x3a, 0x20, 0x25, 0x30, 0x2e, 0x32, 0x64, 0x09, 0x76, 0x61, 0x6c
        /*0010*/ 	.byte	0x75, 0x65, 0x3a, 0x20, 0x25, 0x30, 0x2e, 0x32, 0x66, 0x0a, 0x00
.L_0:


//--------------------- .nv.shared.reserved.0     --------------------------
	.section	.nv.shared.reserved.0,"aw",@nobits
	.weak		__nv_reservedSMEM_offset_0_alias
	.size		__nv_reservedSMEM_offset_0_alias, 0, 64
	.other		__nv_reservedSMEM_offset_0_alias,@"STO_CUDA_RESERVED_SHARED STV_DEFAULT"
__nv_reservedSMEM_offset_0_alias:
	.zero		0
	.zero		64


//--------------------- .nv.constant0._Z19ant_solution_kernelPfS_Pi --------------------------
	.section	.nv.constant0._Z19ant_solution_kernelPfS_Pi,"a",@progbits
	.sectionflags	@""
	.align	4
.nv.constant0._Z19ant_solution_kernelPfS_Pi:
	.zero		920


//--------------------- SYMBOLS --------------------------

	.type		.nv.reservedSmem.offset0,@object
	.size		.nv.reservedSmem.offset0,0x4
	.type		vprintf,@function
